	.headerflags	@"EF_CUDA_TEXMODE_UNIFIED EF_CUDA_64BIT_ADDRESS EF_CUDA_ACCELERATORS EF_CUDA_SM90 EF_CUDA_VIRTUAL_SM(EF_CUDA_SM90)"
	.elftype	@"ET_EXEC"


//--------------------- .nv.info                  --------------------------
	.section	.nv.info,"",@"SHT_CUDA_INFO"
	.align	4


	//----- nvinfo : EIATTR_REGCOUNT
	.align		4
        /*0000*/ 	.byte	0x04, 0x2f
        /*0002*/ 	.short	(.L_1 - .L_0)
	.align		4
.L_0:
        /*0004*/ 	.word	index@(triton_poi_fused_add_convolution_mul_relu_7)
        /*0008*/ 	.word	0x00000020


	//----- nvinfo : EIATTR_MIN_STACK_SIZE
	.align		4
.L_1:
        /*000c*/ 	.byte	0x04, 0x12
        /*000e*/ 	.short	(.L_3 - .L_2)
	.align		4
.L_2:
        /*0010*/ 	.word	index@(triton_poi_fused_add_convolution_mul_relu_7)
        /*0014*/ 	.word	0x00000000


	//----- nvinfo : EIATTR_FRAME_SIZE
	.align		4
.L_3:
        /*0018*/ 	.byte	0x04, 0x11
        /*001a*/ 	.short	(.L_5 - .L_4)
	.align		4
.L_4:
        /*001c*/ 	.word	index@(triton_poi_fused_add_convolution_mul_relu_7)
        /*0020*/ 	.word	0x00000000


	//----- nvinfo : EIATTR_MIN_STACK_SIZE
	.align		4
.L_5:
        /*0024*/ 	.byte	0x04, 0x12
        /*0026*/ 	.short	(.L_7 - .L_6)
	.align		4
.L_6:
        /*0028*/ 	.word	index@(triton_poi_fused_add_convolution_mul_relu_7)
        /*002c*/ 	.word	0x00000000
.L_7:


//--------------------- .nv.info.triton_poi_fused_add_convolution_mul_relu_7 --------------------------
	.section	.nv.info.triton_poi_fused_add_convolution_mul_relu_7,"",@"SHT_CUDA_INFO"
	.sectionflags	@""
	.align	4


	//----- nvinfo : EIATTR_CUDA_API_VERSION
	.align		4
        /*0000*/ 	.byte	0x04, 0x37
        /*0002*/ 	.short	(.L_9 - .L_8)
.L_8:
        /*0004*/ 	.word	0x0000007c


	//----- nvinfo : EIATTR_KPARAM_INFO
	.align		4
.L_9:
        /*0008*/ 	.byte	0x04, 0x17
        /*000a*/ 	.short	(.L_11 - .L_10)
.L_10:
        /*000c*/ 	.word	0x00000000
        /*0010*/ 	.short	0x0005
        /*0012*/ 	.short	0x0024
        /*0014*/ 	.byte	0x00, 0xf0, 0x11, 0x00


	//----- nvinfo : EIATTR_KPARAM_INFO
	.align		4
.L_11:
        /*0018*/ 	.byte	0x04, 0x17
        /*001a*/ 	.short	(.L_13 - .L_12)
.L_12:
        /*001c*/ 	.word	0x00000000
        /*0020*/ 	.short	0x0004
        /*0022*/ 	.short	0x0020
        /*0024*/ 	.byte	0x00, 0xf0, 0x11, 0x00


	//----- nvinfo : EIATTR_KPARAM_INFO
	.align		4
.L_13:
        /*0028*/ 	.byte	0x04, 0x17
        /*002a*/ 	.short	(.L_15 - .L_14)
.L_14:
        /*002c*/ 	.word	0x00000000
        /*0030*/ 	.short	0x0003
        /*0032*/ 	.short	0x0018
        /*0034*/ 	.byte	0x00, 0xf4, 0x21, 0x00


	//----- nvinfo : EIATTR_KPARAM_INFO
	.align		4
.L_15:
        /*0038*/ 	.byte	0x04, 0x17
        /*003a*/ 	.short	(.L_17 - .L_16)
.L_16:
        /*003c*/ 	.word	0x00000000
        /*0040*/ 	.short	0x0002
        /*0042*/ 	.short	0x0010
        /*0044*/ 	.byte	0x00, 0xf4, 0x21, 0x00


	//----- nvinfo : EIATTR_KPARAM_INFO
	.align		4
.L_17:
        /*0048*/ 	.byte	0x04, 0x17
        /*004a*/ 	.short	(.L_19 - .L_18)
.L_18:
        /*004c*/ 	.word	0x00000000
        /*0050*/ 	.short	0x0001
        /*0052*/ 	.short	0x0008
        /*0054*/ 	.byte	0x00, 0xf4, 0x21, 0x00


	//----- nvinfo : EIATTR_KPARAM_INFO
	.align		4
.L_19:
        /*0058*/ 	.byte	0x04, 0x17
        /*005a*/ 	.short	(.L_21 - .L_20)
.L_20:
        /*005c*/ 	.word	0x00000000
        /*0060*/ 	.short	0x0000
        /*0062*/ 	.short	0x0000
        /*0064*/ 	.byte	0x00, 0xf4, 0x21, 0x00


	//----- nvinfo : EIATTR_SPARSE_MMA_MASK
	.align		4
.L_21:
        /*0068*/ 	.byte	0x03, 0x50
        /*006a*/ 	.short	0x0000


	//----- nvinfo : EIATTR_MAXREG_COUNT
	.align		4
        /*006c*/ 	.byte	0x03, 0x1b
        /*006e*/ 	.short	0x00ff


	//----- nvinfo : EIATTR_EXIT_INSTR_OFFSETS
	.align		4
        /*0070*/ 	.byte	0x04, 0x1c
        /*0072*/ 	.short	(.L_23 - .L_22)


	//   ....[0]....
.L_22:
        /*0074*/ 	.word	0x00000800


	//   ....[1]....
        /*0078*/ 	.word	0x00000850


	//----- nvinfo : EIATTR_REQNTID
	.align		4
.L_23:
        /*007c*/ 	.byte	0x04, 0x10
        /*007e*/ 	.short	(.L_25 - .L_24)
.L_24:
        /*0080*/ 	.word	0x00000080
        /*0084*/ 	.word	0x00000001
        /*0088*/ 	.word	0x00000001


	//----- nvinfo : EIATTR_CBANK_PARAM_SIZE
	.align		4
.L_25:
        /*008c*/ 	.byte	0x03, 0x19
        /*008e*/ 	.short	0x0028


	//----- nvinfo : EIATTR_PARAM_CBANK
	.align		4
        /*0090*/ 	.byte	0x04, 0x0a
        /*0092*/ 	.short	(.L_27 - .L_26)
	.align		4
.L_26:
        /*0094*/ 	.word	index@(.nv.constant0.triton_poi_fused_add_convolution_mul_relu_7)
        /*0098*/ 	.short	0x0210
        /*009a*/ 	.short	0x0028


	//----- nvinfo : EIATTR_SW_WAR
	.align		4
.L_27:
        /*009c*/ 	.byte	0x04, 0x36
        /*009e*/ 	.short	(.L_29 - .L_28)
.L_28:
        /*00a0*/ 	.word	0x00000008
.L_29:


//--------------------- .nv.callgraph             --------------------------
	.section	.nv.callgraph,"",@"SHT_CUDA_CALLGRAPH"
	.align	4
	.sectionentsize	8
	.align		4
        /*0000*/ 	.word	0x00000000
	.align		4
        /*0004*/ 	.word	0xffffffff
	.align		4
        /*0008*/ 	.word	0x00000000
	.align		4
        /*000c*/ 	.word	0xfffffffe
	.align		4
        /*0010*/ 	.word	0x00000000
	.align		4
        /*0014*/ 	.word	0xfffffffd
	.align		4
        /*0018*/ 	.word	0x00000000
	.align		4
        /*001c*/ 	.word	0xfffffffc


//--------------------- .text.triton_poi_fused_add_convolution_mul_relu_7 --------------------------
	.section	.text.triton_poi_fused_add_convolution_mul_relu_7,"ax",@progbits
	.sectionflags	@"SHF_BARRIERS=1"
	.align	128
        .global         triton_poi_fused_add_convolution_mul_relu_7
        .type           triton_poi_fused_add_convolution_mul_relu_7,@function
        .size           triton_poi_fused_add_convolution_mul_relu_7,(.L_x_1 - triton_poi_fused_add_convolution_mul_relu_7)
        .other          triton_poi_fused_add_convolution_mul_relu_7,@"STO_CUDA_ENTRY STV_DEFAULT"
triton_poi_fused_add_convolution_mul_relu_7:
.text.triton_poi_fused_add_convolution_mul_relu_7:
[----:B------:R-:W0:Y:S01]  /*0000*/  LDC R1, c[0x0][0x28] ;  /* 0x00000a00ff017b82 */ /* 0x000e220000000800 */
[----:B------:R-:W1:Y:S07]  /*0010*/  S2R R0, SR_TID.X ;  /* 0x0000000000007919 */ /* 0x000e6e0000002100 */
[----:B------:R-:W2:Y:S01]  /*0020*/  LDC.64 R28, c[0x0][0x218] ;  /* 0x00008600ff1c7b82 */ /* 0x000ea20000000a00 */
[----:B------:R-:W-:Y:S02]  /*0030*/  CS2R R4, SRZ ;  /* 0x0000000000047805 */ /* 0x000fe4000001ff00 */
[----:B------:R-:W-:Y:S01]  /*0040*/  CS2R R6, SRZ ;  /* 0x0000000000067805 */ /* 0x000fe2000001ff00 */
[----:B------:R-:W3:Y:S01]  /*0050*/  S2R R3, SR_CTAID.X ;  /* 0x0000000000037919 */ /* 0x000ee20000002500 */
[----:B------:R-:W-:Y:S01]  /*0060*/  ULDC.64 UR6, c[0x0][0x208] ;  /* 0x0000820000067ab9 */ /* 0x000fe20000000a00 */
[----:B------:R-:W4:Y:S02]  /*0070*/  S2R R20, SR_CTAID.Y ;  /* 0x0000000000147919 */ /* 0x000f240000002600 */
[----:B------:R-:W5:Y:S08]  /*0080*/  LDC.64 R16, c[0x0][0x210] ;  /* 0x00008400ff107b82 */ /* 0x000f700000000a00 */
[----:B------:R-:W5:Y:S01]  /*0090*/  LDC.64 R22, c[0x0][0x220] ;  /* 0x00008800ff167b82 */ /* 0x000f620000000a00 */
[----:B-1----:R-:W-:Y:S01]  /*00a0*/  SHF.R.U32.HI R2, RZ, 0x3, R0 ;  /* 0x00000003ff027819 */ /* 0x002fe20000011600 */
[----:B------:R-:W-:-:S02]  /*00b0*/  IMAD.SHL.U32 R0, R0, 0x4, RZ ;  /* 0x0000000400007824 */ /* 0x000fc400078e00ff */
[----:B---3--:R-:W-:Y:S01]  /*00c0*/  IMAD.SHL.U32 R3, R3, 0x20, RZ ;  /* 0x0000002003037824 */ /* 0x008fe200078e00ff */
[----:B------:R-:W-:Y:S01]  /*00d0*/  SGXT.U32 R2, R2, 0x4 ;  /* 0x000000040202781a */ /* 0x000fe20000000000 */
[----:B----4-:R-:W-:-:S03]  /*00e0*/  IMAD.SHL.U32 R21, R20, 0x20, RZ ;  /* 0x0000002014157824 */ /* 0x010fc600078e00ff */
[----:B------:R-:W-:Y:S02]  /*00f0*/  LOP3.LUT R8, R3, 0x1c, R0, 0xf8, !PT ;  /* 0x0000001c03087812 */ /* 0x000fe400078ef800 */
[----:B------:R-:W-:-:S03]  /*0100*/  LOP3.LUT R27, R21, 0x10, R2, 0xfe, !PT ;  /* 0x00000010151b7812 */ /* 0x000fc600078efe02 */
[C---:B--2---:R-:W-:Y:S01]  /*0110*/  IMAD.WIDE R28, R8.reuse, 0x4, R28 ;  /* 0x00000004081c7825 */ /* 0x044fe200078e021c */
[----:B------:R-:W-:Y:S02]  /*0120*/  LOP3.LUT R25, R21, R2, RZ, 0xfc, !PT ;  /* 0x0000000215197212 */ /* 0x000fe400078efcff */
[----:B------:R-:W-:Y:S01]  /*0130*/  ISETP.GE.AND P0, PT, R8, 0x140, PT ;  /* 0x000001400800780c */ /* 0x000fe20003f06270 */
[--C-:B------:R-:W-:Y:S02]  /*0140*/  IMAD R27, R27, 0x140, R8.reuse ;  /* 0x000001401b1b7824 */ /* 0x100fe400078e0208 */
[----:B------:R-:W-:Y:S01]  /*0150*/  IMAD R25, R25, 0x140, R8 ;  /* 0x0000014019197824 */ /* 0x000fe200078e0208 */
[----:B------:R-:W-:Y:S01]  /*0160*/  CS2R R12, SRZ ;  /* 0x00000000000c7805 */ /* 0x000fe2000001ff00 */
[----:B-----5:R-:W-:Y:S01]  /*0170*/  IMAD.WIDE R18, R27, 0x4, R16 ;  /* 0x000000041b127825 */ /* 0x020fe200078e0210 */
[----:B------:R-:W-:Y:S02]  /*0180*/  CS2R R14, SRZ ;  /* 0x00000000000e7805 */ /* 0x000fe4000001ff00 */
[----:B------:R-:W-:-:S02]  /*0190*/  CS2R R8, SRZ ;  /* 0x0000000000087805 */ /* 0x000fc4000001ff00 */
[----:B------:R-:W-:Y:S01]  /*01a0*/  CS2R R10, SRZ ;  /* 0x00000000000a7805 */ /* 0x000fe2000001ff00 */
[C---:B------:R-:W-:Y:S02]  /*01b0*/  IMAD.WIDE R16, R25.reuse, 0x4, R16 ;  /* 0x0000000419107825 */ /* 0x040fe400078e0210 */
[----:B------:R1:W2:Y:S04]  /*01c0*/  @!P0 LDG.E.EL.128 R4, desc[UR6][R18.64] ;  /* 0x0000000612048981 */ /* 0x0002a8000c2e1d00 */
[----:B------:R-:W2:Y:S04]  /*01d0*/  @!P0 LDG.E.EL.128 R8, desc[UR6][R28.64] ;  /* 0x000000061c088981 */ /* 0x000ea8000c2e1d00 */
[----:B------:R3:W4:Y:S01]  /*01e0*/  @!P0 LDG.E.EL.128 R12, desc[UR6][R16.64] ;  /* 0x00000006100c8981 */ /* 0x000722000c2e1d00 */
[----:B0-----:R-:W-:Y:S01]  /*01f0*/  IMAD.WIDE R24, R25, 0x4, R22 ;  /* 0x0000000419187825 */ /* 0x001fe200078e0216 */
[----:B-1----:R-:W-:-:S02]  /*0200*/  CS2R R18, SRZ ;  /* 0x0000000000127805 */ /* 0x002fc4000001ff00 */
[----:B---3--:R-:W-:-:S06]  /*0210*/  CS2R R16, SRZ ;  /* 0x0000000000107805 */ /* 0x008fcc000001ff00 */
[----:B------:R0:W3:Y:S01]  /*0220*/  @!P0 LDG.E.EL.128 R16, desc[UR6][R24.64] ;  /* 0x0000000618108981 */ /* 0x0000e2000c2e1d00 */
[----:B------:R-:W1:Y:S01]  /*0230*/  S2UR UR5, SR_CgaCtaId ;  /* 0x00000000000579c3 */ /* 0x000e620000008800 */
[----:B------:R-:W-:Y:S01]  /*0240*/  UMOV UR4, 0x400 ;  /* 0x0000040000047882 */ /* 0x000fe20000000000 */
[----:B------:R-:W-:Y:S01]  /*0250*/  IMAD.WIDE R22, R27, 0x4, R22 ;  /* 0x000000041b167825 */ /* 0x000fe200078e0216 */
[----:B------:R-:W5:Y:S01]  /*0260*/  S2R R26, SR_TID.X ;  /* 0x00000000001a7919 */ /* 0x000f620000002100 */
[----:B-1----:R-:W-:Y:S02]  /*0270*/  UPRMT UR4, UR5, 0x654, UR4 ;  /* 0x0000065405047896 */ /* 0x002fe40008000004 */
[C---:B--2---:R-:W-:Y:S01]  /*0280*/  FADD R7, R11.reuse, R7 ;  /* 0x000000070b077221 */ /* 0x044fe20000000000 */
[----:B----4-:R-:W-:Y:S01]  /*0290*/  FADD R28, R11, R15 ;  /* 0x0000000f0b1c7221 */ /* 0x010fe20000000000 */
[----:B------:R-:W-:Y:S01]  /*02a0*/  FADD R11, R10, R6 ;  /* 0x000000060a0b7221 */ /* 0x000fe20000000000 */
[----:B-----5:R-:W-:-:S02]  /*02b0*/  IMAD.SHL.U32 R6, R26, 0x80, RZ ;  /* 0x000000801a067824 */ /* 0x020fc400078e00ff */
[----:B------:R-:W-:Y:S01]  /*02c0*/  FADD R15, R10, R14 ;  /* 0x0000000e0a0f7221 */ /* 0x000fe20000000000 */
[----:B------:R-:W-:Y:S01]  /*02d0*/  SHF.R.U32.HI R10, RZ, 0x3, R26 ;  /* 0x00000003ff0a7819 */ /* 0x000fe2000001161a */
[----:B0-----:R-:W-:Y:S01]  /*02e0*/  FADD R25, R8, R12 ;  /* 0x0000000c08197221 */ /* 0x001fe20000000000 */
[----:B------:R-:W-:Y:S01]  /*02f0*/  FADD R14, R9, R13 ;  /* 0x0000000d090e7221 */ /* 0x000fe20000000000 */
[----:B------:R-:W-:Y:S02]  /*0300*/  LOP3.LUT R6, R6, 0x380, RZ, 0xc0, !PT ;  /* 0x0000038006067812 */ /* 0x000fe400078ec0ff */
[----:B------:R-:W-:Y:S02]  /*0310*/  SGXT.U32 R13, R10, 0x4 ;  /* 0x000000040a0d781a */ /* 0x000fe40000000000 */
[C---:B------:R-:W-:Y:S02]  /*0320*/  LOP3.LUT R10, R6.reuse, 0x20, RZ, 0xfc, !PT ;  /* 0x00000020060a7812 */ /* 0x040fe400078efcff */
[----:B------:R-:W-:-:S02]  /*0330*/  LOP3.LUT R12, R6, 0x40, RZ, 0xfc, !PT ;  /* 0x00000040060c7812 */ /* 0x000fc400078efcff */
[C---:B------:R-:W-:Y:S02]  /*0340*/  LOP3.LUT R24, R6.reuse, 0x60, RZ, 0xfc, !PT ;  /* 0x0000006006187812 */ /* 0x040fe400078efcff */
[C---:B---3--:R-:W-:Y:S01]  /*0350*/  FSETP.GEU.AND P4, PT, R25.reuse, -R16, PT ;  /* 0x800000101900720b */ /* 0x048fe20003f8e000 */
[----:B------:R-:W-:Y:S01]  /*0360*/  FADD R25, R25, R16 ;  /* 0x0000001019197221 */ /* 0x000fe20000000000 */
[C---:B------:R-:W-:Y:S02]  /*0370*/  LOP3.LUT R16, R6.reuse, R13, RZ, 0xfc, !PT ;  /* 0x0000000d06107212 */ /* 0x040fe400078efcff */
[----:B------:R-:W-:Y:S02]  /*0380*/  LEA.HI R13, R6, UR4, RZ, 0x1f ;  /* 0x00000004060d7c11 */ /* 0x000fe4000f8ff8ff */
[----:B------:R-:W-:Y:S02]  /*0390*/  LEA.HI R27, R10, UR4, RZ, 0x1f ;  /* 0x000000040a1b7c11 */ /* 0x000fe4000f8ff8ff */
[----:B------:R-:W-:Y:S01]  /*03a0*/  LEA.HI R29, R12, UR4, RZ, 0x1f ;  /* 0x000000040c1d7c11 */ /* 0x000fe2000f8ff8ff */
[----:B------:R-:W-:Y:S01]  /*03b0*/  IMAD R10, R16, 0x4, R13 ;  /* 0x00000004100a7824 */ /* 0x000fe200078e020d */
[----:B------:R-:W-:Y:S01]  /*03c0*/  LEA.HI R12, R24, UR4, RZ, 0x1f ;  /* 0x00000004180c7c11 */ /* 0x000fe2000f8ff8ff */
[----:B------:R-:W-:Y:S01]  /*03d0*/  IMAD R6, R16, 0x4, R27 ;  /* 0x0000000410067824 */ /* 0x000fe200078e021b */
[----:B------:R-:W-:Y:S01]  /*03e0*/  FSETP.GEU.AND P3, PT, R14, -R17, PT ;  /* 0x800000110e00720b */ /* 0x000fe20003f6e000 */
[C---:B------:R-:W-:Y:S01]  /*03f0*/  IMAD R24, R16.reuse, 0x4, R29 ;  /* 0x0000000410187824 */ /* 0x040fe200078e021d */
[----:B------:R-:W-:Y:S01]  /*0400*/  FSETP.GEU.AND P2, PT, R15, -R18, PT ;  /* 0x800000120f00720b */ /* 0x000fe20003f4e000 */
[----:B------:R-:W-:-:S02]  /*0410*/  IMAD R16, R16, 0x4, R12 ;  /* 0x0000000410107824 */ /* 0x000fc400078e020c */
[----:B------:R-:W-:Y:S01]  /*0420*/  FADD R17, R14, R17 ;  /* 0x000000110e117221 */ /* 0x000fe20000000000 */
[----:B------:R-:W-:Y:S01]  /*0430*/  FADD R18, R15, R18 ;  /* 0x000000120f127221 */ /* 0x000fe20000000000 */
[----:B------:R-:W-:Y:S02]  /*0440*/  CS2R R12, SRZ ;  /* 0x00000000000c7805 */ /* 0x000fe4000001ff00 */
[----:B------:R-:W-:Y:S02]  /*0450*/  CS2R R14, SRZ ;  /* 0x00000000000e7805 */ /* 0x000fe4000001ff00 */
[C---:B------:R-:W-:Y:S01]  /*0460*/  FSETP.GEU.AND P1, PT, R28.reuse, -R19, PT ;  /* 0x800000131c00720b */ /* 0x040fe20003f2e000 */
[----:B------:R-:W-:-:S03]  /*0470*/  FADD R19, R28, R19 ;  /* 0x000000131c137221 */ /* 0x000fc60000000000 */
[----:B------:R-:W2:Y:S01]  /*0480*/  @!P0 LDG.E.EL.128 R12, desc[UR6][R22.64] ;  /* 0x00000006160c8981 */ /* 0x000ea2000c2e1d00 */
[----:B------:R-:W-:Y:S01]  /*0490*/  FADD R28, R9, R5 ;  /* 0x00000005091c7221 */ /* 0x000fe20000000000 */
[----:B------:R-:W-:Y:S01]  /*04a0*/  FADD R5, R8, R4 ;  /* 0x0000000408057221 */ /* 0x000fe20000000000 */
[----:B------:R-:W-:Y:S01]  /*04b0*/  FSEL R25, R25, RZ, P4 ;  /* 0x000000ff19197208 */ /* 0x000fe20002000000 */
[C---:B------:R-:W-:Y:S01]  /*04c0*/  IMAD.SHL.U32 R4, R26.reuse, 0x2, RZ ;  /* 0x000000021a047824 */ /* 0x040fe200078e00ff */
[----:B------:R-:W-:Y:S01]  /*04d0*/  FSEL R17, R17, RZ, P3 ;  /* 0x000000ff11117208 */ /* 0x000fe20001800000 */
[----:B------:R-:W-:Y:S01]  /*04e0*/  IMAD.SHL.U32 R26, R26, 0x4, RZ ;  /* 0x000000041a1a7824 */ /* 0x000fe200078e00ff */
[----:B------:R-:W-:Y:S01]  /*04f0*/  FSEL R9, R18, RZ, P2 ;  /* 0x000000ff12097208 */ /* 0x000fe20001000000 */
[----:B------:R-:W-:Y:S01]  /*0500*/  STS [R10], R25 ;  /* 0x000000190a007388 */ /* 0x000fe20000000800 */
[----:B------:R-:W-:Y:S02]  /*0510*/  FSEL R19, R19, RZ, P1 ;  /* 0x000000ff13137208 */ /* 0x000fe40000800000 */
[----:B------:R-:W-:Y:S01]  /*0520*/  LOP3.LUT R8, R4, 0xf0, RZ, 0xc0, !PT ;  /* 0x000000f004087812 */ /* 0x000fe200078ec0ff */
[----:B------:R-:W-:Y:S01]  /*0530*/  STS [R6+0x80], R17 ;  /* 0x0000801106007388 */ /* 0x000fe20000000800 */
[----:B------:R-:W-:-:S02]  /*0540*/  LOP3.LUT R4, R26, 0x1fc, RZ, 0xc0, !PT ;  /* 0x000001fc1a047812 */ /* 0x000fc400078ec0ff */
[----:B------:R-:W-:Y:S01]  /*0550*/  LOP3.LUT R0, R21, 0x1c, R0, 0xf8, !PT ;  /* 0x0000001c15007812 */ /* 0x000fe200078ef800 */
[----:B------:R0:W-:Y:S04]  /*0560*/  STS [R24+0x100], R9 ;  /* 0x0001000918007388 */ /* 0x0001e80000000800 */
[----:B------:R1:W-:Y:S01]  /*0570*/  STS [R16+0x180], R19 ;  /* 0x0001801310007388 */ /* 0x0003e20000000800 */
[C---:B--2---:R-:W-:Y:S01]  /*0580*/  FSETP.GEU.AND P3, PT, R5.reuse, -R12, PT ;  /* 0x8000000c0500720b */ /* 0x044fe20003f6e000 */
[----:B------:R-:W-:Y:S01]  /*0590*/  FADD R5, R5, R12 ;  /* 0x0000000c05057221 */ /* 0x000fe20000000000 */
[C---:B------:R-:W-:Y:S01]  /*05a0*/  FSETP.GEU.AND P2, PT, R28.reuse, -R13, PT ;  /* 0x8000000d1c00720b */ /* 0x040fe20003f4e000 */
[----:B------:R-:W-:Y:S01]  /*05b0*/  FADD R13, R28, R13 ;  /* 0x0000000d1c0d7221 */ /* 0x000fe20000000000 */
[C---:B------:R-:W-:Y:S01]  /*05c0*/  FSETP.GEU.AND P1, PT, R11.reuse, -R14, PT ;  /* 0x8000000e0b00720b */ /* 0x040fe20003f2e000 */
[----:B------:R-:W-:Y:S01]  /*05d0*/  FADD R11, R11, R14 ;  /* 0x0000000e0b0b7221 */ /* 0x000fe20000000000 */
[C---:B------:R-:W-:Y:S01]  /*05e0*/  FSETP.GEU.AND P0, PT, R7.reuse, -R15, PT ;  /* 0x8000000f0700720b */ /* 0x040fe20003f0e000 */
[----:B------:R-:W-:Y:S01]  /*05f0*/  FADD R7, R7, R15 ;  /* 0x0000000f07077221 */ /* 0x000fe20000000000 */
[----:B0-----:R-:W-:Y:S01]  /*0600*/  FSEL R9, R5, RZ, P3 ;  /* 0x000000ff05097208 */ /* 0x001fe20001800000 */
[----:B------:R-:W-:Y:S01]  /*0610*/  VIADD R5, R8, UR4 ;  /* 0x0000000408057c36 */ /* 0x000fe20008000000 */
[----:B------:R-:W-:-:S02]  /*0620*/  FSEL R17, R13, RZ, P2 ;  /* 0x000000ff0d117208 */ /* 0x000fc40001000000 */
[----:B------:R-:W-:Y:S01]  /*0630*/  FSEL R11, R11, RZ, P1 ;  /* 0x000000ff0b0b7208 */ /* 0x000fe20000800000 */
[----:B------:R0:W-:Y:S01]  /*0640*/  STS [R10+0x40], R9 ;  /* 0x000040090a007388 */ /* 0x0001e20000000800 */
[----:B-1----:R-:W-:Y:S01]  /*0650*/  FSEL R19, R7, RZ, P0 ;  /* 0x000000ff07137208 */ /* 0x002fe20000000000 */
[----:B------:R-:W-:Y:S01]  /*0660*/  IMAD R12, R4, 0x4, R5 ;  /* 0x00000004040c7824 */ /* 0x000fe200078e0205 */
[----:B------:R-:W-:Y:S01]  /*0670*/  SHF.R.S32.HI R5, RZ, 0x1a, R20 ;  /* 0x0000001aff057819 */ /* 0x000fe20000011414 */
[----:B------:R1:W-:Y:S03]  /*0680*/  STS [R6+0xc0], R17 ;  /* 0x0000c01106007388 */ /* 0x0003e60000000800 */
[----:B------:R-:W-:Y:S01]  /*0690*/  SGXT R5, R5, 0x1 ;  /* 0x000000010505781a */ /* 0x000fe20000000200 */
[----:B------:R-:W-:Y:S01]  /*06a0*/  STS [R24+0x140], R11 ;  /* 0x0001400b18007388 */ /* 0x000fe20000000800 */
[----:B0-----:R-:W0:Y:S02]  /*06b0*/  LDC.64 R8, c[0x0][0x228] ;  /* 0x00008a00ff087b82 */ /* 0x001e240000000a00 */
[----:B------:R-:W-:Y:S01]  /*06c0*/  LEA.HI R5, R5, R0, RZ, 0xc ;  /* 0x0000000005057211 */ /* 0x000fe200078f60ff */
[----:B------:R-:W-:Y:S03]  /*06d0*/  STS [R16+0x1c0], R19 ;  /* 0x0001c01310007388 */ /* 0x000fe60000000800 */
[----:B------:R-:W-:-:S02]  /*06e0*/  LOP3.LUT R7, R5, 0xfffff000, RZ, 0xc0, !PT ;  /* 0xfffff00005077812 */ /* 0x000fc400078ec0ff */
[----:B------:R-:W-:Y:S01]  /*06f0*/  BAR.SYNC.DEFER_BLOCKING 0x0 ;  /* 0x0000000000007b1d */ /* 0x000fe20000010000 */
[----:B------:R-:W-:Y:S02]  /*0700*/  SHF.R.S32.HI R5, RZ, 0xc, R5 ;  /* 0x0000000cff057819 */ /* 0x000fe40000011405 */
[----:B-1----:R-:W-:Y:S01]  /*0710*/  IMAD.IADD R6, R0, 0x1, -R7 ;  /* 0x0000000100067824 */ /* 0x002fe200078e0a07 */
[----:B------:R-:W-:Y:S02]  /*0720*/  LOP3.LUT R0, R3, R2, RZ, 0xfc, !PT ;  /* 0x0000000203007212 */ /* 0x000fe400078efcff */
[----:B------:R-:W-:Y:S01]  /*0730*/  LOP3.LUT R7, R4, 0x200, RZ, 0xfc, !PT ;  /* 0x0000020004077812 */ /* 0x000fe200078efcff */
[----:B------:R-:W-:Y:S01]  /*0740*/  IMAD R6, R5, 0x140000, R6 ;  /* 0x0014000005067824 */ /* 0x000fe200078e0206 */
[----:B------:R-:W-:Y:S02]  /*0750*/  LOP3.LUT R5, R3, 0x10, R2, 0xfe, !PT ;  /* 0x0000001003057812 */ /* 0x000fe400078efe02 */
[C---:B------:R-:W-:Y:S01]  /*0760*/  ISETP.GE.AND P1, PT, R0.reuse, 0x140, PT ;  /* 0x000001400000780c */ /* 0x040fe20003f26270 */
[----:B------:R-:W-:Y:S01]  /*0770*/  IMAD R3, R0, 0x1000, R6 ;  /* 0x0000100000037824 */ /* 0x000fe200078e0206 */
[----:B------:R-:W-:-:S02]  /*0780*/  ISETP.GE.AND P0, PT, R5, 0x140, PT ;  /* 0x000001400500780c */ /* 0x000fc40003f06270 */
[----:B------:R-:W-:Y:S01]  /*0790*/  SHF.R.U32.HI R7, RZ, 0x1, R7 ;  /* 0x00000001ff077819 */ /* 0x000fe20000011607 */
[----:B0-----:R-:W-:-:S03]  /*07a0*/  IMAD.WIDE R2, R3, 0x4, R8 ;  /* 0x0000000403027825 */ /* 0x001fc600078e0208 */
[----:B------:R-:W-:Y:S01]  /*07b0*/  LOP3.LUT R7, R7, 0x1f0, RZ, 0xc0, !PT ;  /* 0x000001f007077812 */ /* 0x000fe200078ec0ff */
[----:B------:R-:W0:Y:S04]  /*07c0*/  LDS.128 R12, [R12] ;  /* 0x000000000c0c7984 */ /* 0x000e280000000c00 */
[----:B------:R-:W-:-:S04]  /*07d0*/  VIADD R7, R7, UR4 ;  /* 0x0000000407077c36 */ /* 0x000fc80008000000 */
[----:B------:R-:W-:Y:S01]  /*07e0*/  IMAD R7, R4, 0x4, R7 ;  /* 0x0000000404077824 */ /* 0x000fe200078e0207 */
[----:B0-----:R0:W-:Y:S02]  /*07f0*/  @!P1 STG.E.128 desc[UR6][R2.64], R12 ;  /* 0x0000000c02009986 */ /* 0x0011e4000c101d06 */
[----:B0-----:R-:W-:Y:S05]  /*0800*/  @P0 EXIT ;  /* 0x000000000000094d */ /* 0x001fea0003800000 */
[----:B0-----:R-:W0:Y:S01]  /*0810*/  LDS.128 R12, [R7+0x800] ;  /* 0x00080000070c7984 */ /* 0x001e220000000c00 */
[----:B------:R-:W-:-:S04]  /*0820*/  IMAD R5, R5, 0x1000, R6 ;  /* 0x0000100005057824 */ /* 0x000fc800078e0206 */
[----:B------:R-:W-:-:S05]  /*0830*/  IMAD.WIDE R8, R5, 0x4, R8 ;  /* 0x0000000405087825 */ /* 0x000fca00078e0208 */
[----:B0-----:R-:W-:Y:S01]  /*0840*/  STG.E.128 desc[UR6][R8.64], R12 ;  /* 0x0000000c08007986 */ /* 0x001fe2000c101d06 */
[----:B------:R-:W-:Y:S05]  /*0850*/  EXIT ;  /* 0x000000000000794d */ /* 0x000fea0003800000 */
.L_x_0:
[----:B------:R-:W-:-:S00]  /*0860*/  BRA `(.L_x_0) ;  /* 0xfffffffc00fc7947 */ /* 0x000fc0000383ffff */
[----:B------:R-:W-:-:S00]  /*0870*/  NOP ;  /* 0x0000000000007918 */ /* 0x000fc00000000000 */
        /* <DEDUP_REMOVED lines=8> */
.L_x_1:


//--------------------- .nv.shared.triton_poi_fused_add_convolution_mul_relu_7 --------------------------
	.section	.nv.shared.triton_poi_fused_add_convolution_mul_relu_7,"aw",@nobits
	.sectionflags	@""
	.align	16
	.zero		1024


//--------------------- .nv.constant0.triton_poi_fused_add_convolution_mul_relu_7 --------------------------
	.section	.nv.constant0.triton_poi_fused_add_convolution_mul_relu_7,"a",@progbits
	.sectionflags	@""
	.align	4
.nv.constant0.triton_poi_fused_add_convolution_mul_relu_7:
	.zero		568
